//
// Generated by NVIDIA NVVM Compiler
//
// Compiler Build ID: CL-36424714
// Cuda compilation tools, release 13.0, V13.0.88
// Based on NVVM 20.0.0
//

.version 9.0
.target sm_100
.address_size 64

	// .globl	_Z16histogram_kernelP8PPMImagePf
// _ZZ16histogram_kernelP8PPMImagePfE12private_hist has been demoted

.visible .entry _Z16histogram_kernelP8PPMImagePf(
	.param .u64 .ptr .align 1 _Z16histogram_kernelP8PPMImagePf_param_0,
	.param .u64 .ptr .align 1 _Z16histogram_kernelP8PPMImagePf_param_1
)
{
	.reg .pred 	%p<8>;
	.reg .b16 	%rs<3>;
	.reg .b32 	%r<34>;
	.reg .b32 	%f<6>;
	.reg .b64 	%rd<10>;
	// demoted variable
	.shared .align 4 .b8 _ZZ16histogram_kernelP8PPMImagePfE12private_hist[256];
	ld.param.u64 	%rd3, [_Z16histogram_kernelP8PPMImagePf_param_0];
	ld.param.u64 	%rd2, [_Z16histogram_kernelP8PPMImagePf_param_1];
	cvta.to.global.u64 	%rd1, %rd3;
	ld.global.v2.u32 	{%r7, %r8}, [%rd1];
	mul.lo.s32 	%r1, %r7, %r8;
	mov.u32 	%r2, %tid.x;
	shl.b32 	%r9, %r2, 4;
	mov.u32 	%r3, %tid.y;
	add.s32 	%r4, %r9, %r3;
	setp.gt.u32 	%p1, %r4, 63;
	shl.b32 	%r10, %r4, 2;
	mov.u32 	%r11, _ZZ16histogram_kernelP8PPMImagePfE12private_hist;
	add.s32 	%r5, %r11, %r10;
	@%p1 bra 	$L__BB0_2;
	mov.b32 	%r12, 0;
	st.shared.u32 	[%r5], %r12;
$L__BB0_2:
	bar.sync 	0;
	mov.u32 	%r13, %ntid.x;
	mov.u32 	%r14, %ctaid.x;
	mad.lo.s32 	%r15, %r13, %r14, %r2;
	mov.u32 	%r17, %ntid.y;
	mov.u32 	%r18, %ctaid.y;
	mad.lo.s32 	%r19, %r17, %r18, %r3;
	ld.global.v2.u32 	{%r21, %r22}, [%rd1];
	mad.lo.s32 	%r6, %r21, %r19, %r15;
	setp.ge.s32 	%p2, %r19, %r22;
	setp.ge.s32 	%p3, %r15, %r21;
	or.pred  	%p4, %p2, %p3;
	mul.lo.s32 	%r25, %r22, %r21;
	setp.ge.s32 	%p5, %r6, %r25;
	or.pred  	%p6, %p4, %p5;
	@%p6 bra 	$L__BB0_4;
	ld.global.u64 	%rd4, [%rd1+8];
	mul.wide.s32 	%rd5, %r6, 3;
	add.s64 	%rd6, %rd4, %rd5;
	ld.u8 	%rs1, [%rd6];
	mul.wide.u16 	%r26, %rs1, 16;
	ld.u8 	%rs2, [%rd6+1];
	mul.wide.u16 	%r27, %rs2, 4;
	add.s32 	%r28, %r27, %r26;
	ld.u8 	%r29, [%rd6+2];
	add.s32 	%r30, %r28, %r29;
	shl.b32 	%r31, %r30, 2;
	add.s32 	%r33, %r11, %r31;
	atom.shared.add.f32 	%f1, [%r33], 0f3F800000;
$L__BB0_4:
	setp.gt.u32 	%p7, %r4, 63;
	bar.sync 	0;
	@%p7 bra 	$L__BB0_6;
	cvta.to.global.u64 	%rd7, %rd2;
	mul.wide.u32 	%rd8, %r4, 4;
	add.s64 	%rd9, %rd7, %rd8;
	ld.shared.f32 	%f2, [%r5];
	cvt.rn.f32.s32 	%f3, %r1;
	div.rn.f32 	%f4, %f2, %f3;
	atom.global.add.f32 	%f5, [%rd9], %f4;
$L__BB0_6:
	ret;

}


// ===== COMPILED SASS (sm_100) =====

	.target	sm_100

	.elftype	@"ET_EXEC"


//--------------------- .note.nv.tkinfo           --------------------------
	.section	.note.nv.tkinfo,"",@"SHT_NOTE"
	.sectionflags	@"SHF_NOTE_NV_TKINFO"
	.tkinfo
        /*0018*/ 	.word	0x00000002
        /*0030*/ 	.string	""
        /*0030*/ 	.string	"ptxas"
        /*0030*/ 	.string	"Cuda compilation tools, release 13.0, V13.0.88"
        /*0030*/ 	.string	"Build cuda_13.0.r13.0/compiler.36424714_0"
        /*0030*/ 	.string	"-arch sm_100 -m 64 "



//--------------------- .note.nv.cuinfo           --------------------------
	.section	.note.nv.cuinfo,"",@"SHT_NOTE"
	.sectionflags	@"SHF_NOTE_NV_CUINFO"
        /*0018*/ 	.short	0x0002
        /*001a*/ 	.short	0x0064
        /*001c*/ 	.short	0x0082
	.zero		2


//--------------------- .nv.info                  --------------------------
	.section	.nv.info,"",@"SHT_CUDA_INFO"
	.align	4


	//----- nvinfo : EIATTR_REGCOUNT
	.align		4
        /*0000*/ 	.byte	0x04, 0x2f
        /*0002*/ 	.short	(.L_1 - .L_0)
	.align		4
.L_0:
        /*0004*/ 	.word	index@(_Z16histogram_kernelP8PPMImagePf)
        /*0008*/ 	.word	0x00000011


	//----- nvinfo : EIATTR_FRAME_SIZE
	.align		4
.L_1:
        /*000c*/ 	.byte	0x04, 0x11
        /*000e*/ 	.short	(.L_3 - .L_2)
	.align		4
.L_2:
        /*0010*/ 	.word	index@($__internal_0_$__cuda_sm3x_div_rn_noftz_f32_slowpath)
        /*0014*/ 	.word	0x00000000


	//----- nvinfo : EIATTR_FRAME_SIZE
	.align		4
.L_3:
        /*0018*/ 	.byte	0x04, 0x11
        /*001a*/ 	.short	(.L_5 - .L_4)
	.align		4
.L_4:
        /*001c*/ 	.word	index@(_Z16histogram_kernelP8PPMImagePf)
        /*0020*/ 	.word	0x00000000


	//----- nvinfo : EIATTR_MIN_STACK_SIZE
	.align		4
.L_5:
        /*0024*/ 	.byte	0x04, 0x12
        /*0026*/ 	.short	(.L_7 - .L_6)
	.align		4
.L_6:
        /*0028*/ 	.word	index@(_Z16histogram_kernelP8PPMImagePf)
        /*002c*/ 	.word	0x00000000
.L_7:


//--------------------- .nv.compat                --------------------------
	.section	.nv.compat,"",@"SHT_CUDA_COMPAT_INFO"
	.align	4
        /*0000*/ 	.byte	0x02, 0x09, 0x00, 0x00, 0x02, 0x02, 0x01, 0x00, 0x02, 0x05, 0x05, 0x00, 0x03, 0x07, 0x01, 0x01
        /*0010*/ 	.byte	0x02, 0x03, 0x00, 0x00, 0x02, 0x06, 0x01, 0x00, 0x04, 0x0b, 0x08, 0x00, 0x01, 0x00, 0x00, 0x00
        /*0020*/ 	.byte	0x00, 0x00, 0x00, 0x00


//--------------------- .nv.info._Z16histogram_kernelP8PPMImagePf --------------------------
	.section	.nv.info._Z16histogram_kernelP8PPMImagePf,"",@"SHT_CUDA_INFO"
	.sectionflags	@""
	.align	4


	//----- nvinfo : EIATTR_CUDA_API_VERSION
	.align		4
        /*0000*/ 	.byte	0x04, 0x37
        /*0002*/ 	.short	(.L_9 - .L_8)
.L_8:
        /*0004*/ 	.word	0x00000082


	//----- nvinfo : EIATTR_KPARAM_INFO
	.align		4
.L_9:
        /*0008*/ 	.byte	0x04, 0x17
        /*000a*/ 	.short	(.L_11 - .L_10)
.L_10:
        /*000c*/ 	.word	0x00000000
        /*0010*/ 	.short	0x0001
        /*0012*/ 	.short	0x0008
        /*0014*/ 	.byte	0x00, 0xf5, 0x21, 0x00


	//----- nvinfo : EIATTR_KPARAM_INFO
	.align		4
.L_11:
        /*0018*/ 	.byte	0x04, 0x17
        /*001a*/ 	.short	(.L_13 - .L_12)
.L_12:
        /*001c*/ 	.word	0x00000000
        /*0020*/ 	.short	0x0000
        /*0022*/ 	.short	0x0000
        /*0024*/ 	.byte	0x00, 0xf5, 0x21, 0x00


	//----- nvinfo : EIATTR_SPARSE_MMA_MASK
	.align		4
.L_13:
        /*0028*/ 	.byte	0x03, 0x50
        /*002a*/ 	.short	0x0000


	//----- nvinfo : EIATTR_MAXREG_COUNT
	.align		4
        /*002c*/ 	.byte	0x03, 0x1b
        /*002e*/ 	.short	0x00ff


	//----- nvinfo : EIATTR_NUM_BARRIERS
	.align		4
        /*0030*/ 	.byte	0x02, 0x4c
        /*0032*/ 	.byte	0x01
	.zero		1


	//----- nvinfo : EIATTR_MERCURY_ISA_VERSION
	.align		4
        /*0034*/ 	.byte	0x03, 0x5f
        /*0036*/ 	.short	0x0101


	//----- nvinfo : EIATTR_VRC_CTA_INIT_COUNT
	.align		4
        /*0038*/ 	.byte	0x02, 0x4a
	.zero		1
	.zero		1


	//----- nvinfo : EIATTR_EXIT_INSTR_OFFSETS
	.align		4
        /*003c*/ 	.byte	0x04, 0x1c
        /*003e*/ 	.short	(.L_15 - .L_14)


	//   ....[0]....
.L_14:
        /*0040*/ 	.word	0x000002a0


	//   ....[1]....
        /*0044*/ 	.word	0x000003e0


	//----- nvinfo : EIATTR_CRS_STACK_SIZE
	.align		4
.L_15:
        /*0048*/ 	.byte	0x04, 0x1e
        /*004a*/ 	.short	(.L_17 - .L_16)
.L_16:
        /*004c*/ 	.word	0x00000000


	//----- nvinfo : EIATTR_CBANK_PARAM_SIZE
	.align		4
.L_17:
        /*0050*/ 	.byte	0x03, 0x19
        /*0052*/ 	.short	0x0010


	//----- nvinfo : EIATTR_PARAM_CBANK
	.align		4
        /*0054*/ 	.byte	0x04, 0x0a
        /*0056*/ 	.short	(.L_19 - .L_18)
	.align		4
.L_18:
        /*0058*/ 	.word	index@(.nv.constant0._Z16histogram_kernelP8PPMImagePf)
        /*005c*/ 	.short	0x0380
        /*005e*/ 	.short	0x0010


	//----- nvinfo : EIATTR_SW_WAR
	.align		4
.L_19:
        /*0060*/ 	.byte	0x04, 0x36
        /*0062*/ 	.short	(.L_21 - .L_20)
.L_20:
        /*0064*/ 	.word	0x00000008
.L_21:


//--------------------- .nv.callgraph             --------------------------
	.section	.nv.callgraph,"",@"SHT_CUDA_CALLGRAPH"
	.align	4
	.sectionentsize	8
	.align		4
        /*0000*/ 	.word	0x00000000
	.align		4
        /*0004*/ 	.word	0xffffffff
	.align		4
        /*0008*/ 	.word	0x00000000
	.align		4
        /*000c*/ 	.word	0xfffffffe
	.align		4
        /*0010*/ 	.word	0x00000000
	.align		4
        /*0014*/ 	.word	0xfffffffd
	.align		4
        /*0018*/ 	.word	0x00000000
	.align		4
        /*001c*/ 	.word	0xfffffffc


//--------------------- .text._Z16histogram_kernelP8PPMImagePf --------------------------
	.section	.text._Z16histogram_kernelP8PPMImagePf,"ax",@progbits
	.align	128
        .global         _Z16histogram_kernelP8PPMImagePf
        .type           _Z16histogram_kernelP8PPMImagePf,@function
        .size           _Z16histogram_kernelP8PPMImagePf,(.L_x_17 - _Z16histogram_kernelP8PPMImagePf)
        .other          _Z16histogram_kernelP8PPMImagePf,@"STO_CUDA_ENTRY STV_DEFAULT"
_Z16histogram_kernelP8PPMImagePf:
.text._Z16histogram_kernelP8PPMImagePf:
[----:B------:R-:W-:Y:S01]  /*0000*/  LDC R1, c[0x0][0x37c] ;  /* 0x0000df00ff017b82 */ /* 0x000fe20000000800 */
[----:B------:R-:W0:Y:S07]  /*0010*/  S2R R5, SR_TID.X ;  /* 0x0000000000057919 */ /* 0x000e2e0000002100 */
[----:B------:R-:W1:Y:S01]  /*0020*/  S2UR UR5, SR_CgaCtaId ;  /* 0x00000000000579c3 */ /* 0x000e620000008800 */
[----:B------:R-:W2:Y:S01]  /*0030*/  LDCU.64 UR6, c[0x0][0x358] ;  /* 0x00006b00ff0677ac */ /* 0x000ea20008000a00 */
[----:B------:R-:W0:Y:S01]  /*0040*/  S2R R8, SR_TID.Y ;  /* 0x0000000000087919 */ /* 0x000e220000002200 */
[----:B------:R-:W-:-:S05]  /*0050*/  UMOV UR4, 0x400 ;  /* 0x0000040000047882 */ /* 0x000fca0000000000 */
[----:B------:R-:W2:Y:S01]  /*0060*/  LDC.64 R6, c[0x0][0x380] ;  /* 0x0000e000ff067b82 */ /* 0x000ea20000000a00 */
[----:B-1----:R-:W-:Y:S01]  /*0070*/  ULEA UR4, UR5, UR4, 0x18 ;  /* 0x0000000405047291 */ /* 0x002fe2000f8ec0ff */
[----:B--2---:R1:W5:Y:S01]  /*0080*/  LDG.E.64 R2, desc[UR6][R6.64] ;  /* 0x0000000606027981 */ /* 0x004362000c1e1b00 */
[----:B0-----:R-:W-:-:S05]  /*0090*/  IMAD R4, R5, 0x10, R8 ;  /* 0x0000001005047824 */ /* 0x001fca00078e0208 */
[C---:B------:R-:W-:Y:S02]  /*00a0*/  ISETP.GT.U32.AND P1, PT, R4.reuse, 0x3f, PT ;  /* 0x0000003f0400780c */ /* 0x040fe40003f24070 */
[----:B------:R-:W-:-:S11]  /*00b0*/  LEA R0, R4, UR4, 0x2 ;  /* 0x0000000404007c11 */ /* 0x000fd6000f8e10ff */
[----:B------:R1:W-:Y:S01]  /*00c0*/  @!P1 STS [R0], RZ ;  /* 0x000000ff00009388 */ /* 0x0003e20000000800 */
[----:B------:R-:W-:Y:S06]  /*00d0*/  BAR.SYNC.DEFER_BLOCKING 0x0 ;  /* 0x0000000000007b1d */ /* 0x000fec0000010000 */
[----:B------:R-:W2:Y:S01]  /*00e0*/  LDG.E.64 R10, desc[UR6][R6.64] ;  /* 0x00000006060a7981 */ /* 0x000ea2000c1e1b00 */
[----:B------:R-:W0:Y:S01]  /*00f0*/  S2R R12, SR_CTAID.X ;  /* 0x00000000000c7919 */ /* 0x000e220000002500 */
[----:B------:R-:W3:Y:S01]  /*0100*/  S2R R9, SR_CTAID.Y ;  /* 0x0000000000097919 */ /* 0x000ee20000002600 */
[----:B------:R-:W0:Y:S01]  /*0110*/  LDCU UR5, c[0x0][0x360] ;  /* 0x00006c00ff0577ac */ /* 0x000e220008000800 */
[----:B------:R-:W3:Y:S01]  /*0120*/  LDCU UR8, c[0x0][0x364] ;  /* 0x00006c80ff0877ac */ /* 0x000ee20008000800 */
[----:B0-----:R-:W-:-:S02]  /*0130*/  IMAD R5, R12, UR5, R5 ;  /* 0x000000050c057c24 */ /* 0x001fc4000f8e0205 */
[----:B---3--:R-:W-:Y:S01]  /*0140*/  IMAD R8, R9, UR8, R8 ;  /* 0x0000000809087c24 */ /* 0x008fe2000f8e0208 */
[----:B------:R-:W-:Y:S02]  /*0150*/  BSSY.RECONVERGENT B0, `(.L_x_0) ;  /* 0x0000013000007945 */ /* 0x000fe40003800200 */
[-C--:B--2---:R-:W-:Y:S01]  /*0160*/  ISETP.GE.AND P0, PT, R5, R10.reuse, PT ;  /* 0x0000000a0500720c */ /* 0x084fe20003f06270 */
[----:B------:R-:W-:Y:S02]  /*0170*/  IMAD R5, R8, R10, R5 ;  /* 0x0000000a08057224 */ /* 0x000fe400078e0205 */
[-C--:B------:R-:W-:Y:S01]  /*0180*/  IMAD R10, R10, R11.reuse, RZ ;  /* 0x0000000b0a0a7224 */ /* 0x080fe200078e02ff */
[----:B------:R-:W-:-:S04]  /*0190*/  ISETP.GE.OR P0, PT, R8, R11, P0 ;  /* 0x0000000b0800720c */ /* 0x000fc80000706670 */
[----:B------:R-:W-:-:S13]  /*01a0*/  ISETP.GE.OR P0, PT, R5, R10, P0 ;  /* 0x0000000a0500720c */ /* 0x000fda0000706670 */
[----:B-1----:R-:W-:Y:S05]  /*01b0*/  @P0 BRA `(.L_x_1) ;  /* 0x0000000000300947 */ /* 0x002fea0003800000 */
[----:B------:R-:W2:Y:S02]  /*01c0*/  LDG.E.64 R6, desc[UR6][R6.64+0x8] ;  /* 0x0000080606067981 */ /* 0x000ea4000c1e1b00 */
[----:B--2---:R-:W-:-:S05]  /*01d0*/  IMAD.WIDE R8, R5, 0x3, R6 ;  /* 0x0000000305087825 */ /* 0x004fca00078e0206 */
[----:B------:R-:W2:Y:S04]  /*01e0*/  LD.E.U8 R5, desc[UR6][R8.64] ;  /* 0x0000000608057980 */ /* 0x000ea8000c101100 */
[----:B------:R-:W2:Y:S04]  /*01f0*/  LD.E.U8 R10, desc[UR6][R8.64+0x1] ;  /* 0x00000106080a7980 */ /* 0x000ea8000c101100 */
[----:B------:R-:W3:Y:S01]  /*0200*/  LD.E.U8 R11, desc[UR6][R8.64+0x2] ;  /* 0x00000206080b7980 */ /* 0x000ee2000c101100 */
[----:B--2---:R-:W-:-:S04]  /*0210*/  IMAD R10, R5, 0x4, R10 ;  /* 0x00000004050a7824 */ /* 0x004fc800078e020a */
[----:B---3--:R-:W-:-:S05]  /*0220*/  IMAD.U32 R11, R10, 0x4, R11 ;  /* 0x000000040a0b7824 */ /* 0x008fca00078e000b */
[----:B------:R-:W-:-:S07]  /*0230*/  LEA R11, R11, UR4, 0x2 ;  /* 0x000000040b0b7c11 */ /* 0x000fce000f8e10ff */
.L_x_2:
[----:B------:R-:W0:Y:S02]  /*0240*/  LDS R6, [R11] ;  /* 0x000000000b067984 */ /* 0x000e240000000800 */
[----:B0-----:R-:W-:-:S05]  /*0250*/  FADD R7, R6, 1 ;  /* 0x3f80000006077421 */ /* 0x001fca0000000000 */
[----:B------:R-:W0:Y:S02]  /*0260*/  ATOMS.CAST.SPIN P0, [R11], R6, R7 ;  /* 0x000000060b00758d */ /* 0x000e240001800007 */
[----:B0-----:R-:W-:Y:S05]  /*0270*/  @!P0 BRA `(.L_x_2) ;  /* 0xfffffffc00f08947 */ /* 0x001fea000383ffff */
.L_x_1:
[----:B------:R-:W-:Y:S05]  /*0280*/  BSYNC.RECONVERGENT B0 ;  /* 0x0000000000007941 */ /* 0x000fea0003800200 */
.L_x_0:
[----:B------:R-:W-:Y:S06]  /*0290*/  BAR.SYNC.DEFER_BLOCKING 0x0 ;  /* 0x0000000000007b1d */ /* 0x000fec0000010000 */
[----:B------:R-:W-:Y:S05]  /*02a0*/  @P1 EXIT ;  /* 0x000000000000194d */ /* 0x000fea0003800000 */
[----:B------:R-:W0:Y:S01]  /*02b0*/  LDS R0, [R0] ;  /* 0x0000000000007984 */ /* 0x000e220000000800 */
[----:B-----5:R-:W-:Y:S01]  /*02c0*/  IMAD R2, R2, R3, RZ ;  /* 0x0000000302027224 */ /* 0x020fe200078e02ff */
[----:B------:R-:W-:Y:S04]  /*02d0*/  BSSY.RECONVERGENT B0, `(.L_x_3) ;  /* 0x000000f000007945 */ /* 0x000fe80003800200 */
[----:B------:R-:W-:Y:S02]  /*02e0*/  I2FP.F32.S32 R7, R2 ;  /* 0x0000000200077245 */ /* 0x000fe40000201400 */
[----:B------:R-:W1:Y:S02]  /*02f0*/  LDC.64 R2, c[0x0][0x388] ;  /* 0x0000e200ff027b82 */ /* 0x000e640000000a00 */
[----:B------:R-:W2:Y:S02]  /*0300*/  MUFU.RCP R6, R7 ;  /* 0x0000000700067308 */ /* 0x000ea40000001000 */
[----:B--2---:R-:W-:-:S04]  /*0310*/  FFMA R5, -R7, R6, 1 ;  /* 0x3f80000007057423 */ /* 0x004fc80000000106 */
[----:B------:R-:W-:Y:S01]  /*0320*/  FFMA R9, R6, R5, R6 ;  /* 0x0000000506097223 */ /* 0x000fe20000000006 */
[----:B-1----:R-:W-:Y:S01]  /*0330*/  IMAD.WIDE.U32 R4, R4, 0x4, R2 ;  /* 0x0000000404047825 */ /* 0x002fe200078e0002 */
[----:B0-----:R-:W0:Y:S03]  /*0340*/  FCHK P0, R0, R7 ;  /* 0x0000000700007302 */ /* 0x001e260000000000 */
[----:B------:R-:W-:-:S04]  /*0350*/  FFMA R6, R0, R9, RZ ;  /* 0x0000000900067223 */ /* 0x000fc800000000ff */
[----:B------:R-:W-:-:S04]  /*0360*/  FFMA R8, -R7, R6, R0 ;  /* 0x0000000607087223 */ /* 0x000fc80000000100 */
[----:B------:R-:W-:Y:S01]  /*0370*/  FFMA R9, R9, R8, R6 ;  /* 0x0000000809097223 */ /* 0x000fe20000000006 */
[----:B0-----:R-:W-:Y:S06]  /*0380*/  @!P0 BRA `(.L_x_4) ;  /* 0x00000000000c8947 */ /* 0x001fec0003800000 */
[----:B------:R-:W-:-:S07]  /*0390*/  MOV R2, 0x3b0 ;  /* 0x000003b000027802 */ /* 0x000fce0000000f00 */
[----:B------:R-:W-:Y:S05]  /*03a0*/  CALL.REL.NOINC `($__internal_0_$__cuda_sm3x_div_rn_noftz_f32_slowpath) ;  /* 0x0000000000107944 */ /* 0x000fea0003c00000 */
[----:B------:R-:W-:-:S07]  /*03b0*/  IMAD.MOV.U32 R9, RZ, RZ, R0 ;  /* 0x000000ffff097224 */ /* 0x000fce00078e0000 */
.L_x_4:
[----:B------:R-:W-:Y:S05]  /*03c0*/  BSYNC.RECONVERGENT B0 ;  /* 0x0000000000007941 */ /* 0x000fea0003800200 */
.L_x_3:
[----:B------:R-:W-:Y:S01]  /*03d0*/  REDG.E.ADD.F32.FTZ.RN.STRONG.GPU desc[UR6][R4.64], R9 ;  /* 0x00000009040079a6 */ /* 0x000fe2000c12f306 */
[----:B------:R-:W-:Y:S05]  /*03e0*/  EXIT ;  /* 0x000000000000794d */ /* 0x000fea0003800000 */
        .weak           $__internal_0_$__cuda_sm3x_div_rn_noftz_f32_slowpath
        .type           $__internal_0_$__cuda_sm3x_div_rn_noftz_f32_slowpath,@function
        .size           $__internal_0_$__cuda_sm3x_div_rn_noftz_f32_slowpath,(.L_x_17 - $__internal_0_$__cuda_sm3x_div_rn_noftz_f32_slowpath)
$__internal_0_$__cuda_sm3x_div_rn_noftz_f32_slowpath:
[----:B------:R-:W-:Y:S01]  /*03f0*/  SHF.R.U32.HI R6, RZ, 0x17, R7 ;  /* 0x00000017ff067819 */ /* 0x000fe20000011607 */
[----:B------:R-:W-:Y:S01]  /*0400*/  BSSY.RECONVERGENT B1, `(.L_x_5) ;  /* 0x0000064000017945 */ /* 0x000fe20003800200 */
[--C-:B------:R-:W-:Y:S01]  /*0410*/  SHF.R.U32.HI R3, RZ, 0x17, R0.reuse ;  /* 0x00000017ff037819 */ /* 0x100fe20000011600 */
[----:B------:R-:W-:Y:S01]  /*0420*/  IMAD.MOV.U32 R9, RZ, RZ, R0 ;  /* 0x000000ffff097224 */ /* 0x000fe200078e0000 */
[----:B------:R-:W-:Y:S02]  /*0430*/  LOP3.LUT R8, R6, 0xff, RZ, 0xc0, !PT ;  /* 0x000000ff06087812 */ /* 0x000fe400078ec0ff */
[----:B------:R-:W-:-:S03]  /*0440*/  LOP3.LUT R6, R3, 0xff, RZ, 0xc0, !PT ;  /* 0x000000ff03067812 */ /* 0x000fc600078ec0ff */
[----:B------:R-:W-:Y:S02]  /*0450*/  VIADD R12, R8, 0xffffffff ;  /* 0xffffffff080c7836 */ /* 0x000fe40000000000 */
[----:B------:R-:W-:-:S03]  /*0460*/  VIADD R11, R6, 0xffffffff ;  /* 0xffffffff060b7836 */ /* 0x000fc60000000000 */
[----:B------:R-:W-:-:S04]  /*0470*/  ISETP.GT.U32.AND P0, PT, R12, 0xfd, PT ;  /* 0x000000fd0c00780c */ /* 0x000fc80003f04070 */
[----:B------:R-:W-:-:S13]  /*0480*/  ISETP.GT.U32.OR P0, PT, R11, 0xfd, P0 ;  /* 0x000000fd0b00780c */ /* 0x000fda0000704470 */
[----:B------:R-:W-:Y:S01]  /*0490*/  @!P0 IMAD.MOV.U32 R10, RZ, RZ, RZ ;  /* 0x000000ffff0a8224 */ /* 0x000fe200078e00ff */
[----:B------:R-:W-:Y:S06]  /*04a0*/  @!P0 BRA `(.L_x_6) ;  /* 0x0000000000608947 */ /* 0x000fec0003800000 */
[----:B------:R-:W-:Y:S01]  /*04b0*/  FSETP.GTU.FTZ.AND P0, PT, |R0|, +INF , PT ;  /* 0x7f8000000000780b */ /* 0x000fe20003f1c200 */
[----:B------:R-:W-:Y:S01]  /*04c0*/  IMAD.MOV.U32 R3, RZ, RZ, R7 ;  /* 0x000000ffff037224 */ /* 0x000fe200078e0007 */
[----:B------:R-:W-:-:S04]  /*04d0*/  FSETP.GTU.FTZ.AND P1, PT, |R7|, +INF , PT ;  /* 0x7f8000000700780b */ /* 0x000fc80003f3c200 */
[----:B------:R-:W-:-:S13]  /*04e0*/  PLOP3.LUT P0, PT, P0, P1, PT, 0xf8, 0x8f ;  /* 0x00000000008f781c */ /* 0x000fda0000703f70 */
[----:B------:R-:W-:Y:S05]  /*04f0*/  @P0 BRA `(.L_x_7) ;  /* 0x00000004004c0947 */ /* 0x000fea0003800000 */
[----:B------:R-:W-:-:S13]  /*0500*/  LOP3.LUT P0, RZ, R7, 0x7fffffff, R9, 0xc8, !PT ;  /* 0x7fffffff07ff7812 */ /* 0x000fda000780c809 */
[----:B------:R-:W-:Y:S05]  /*0510*/  @!P0 BRA `(.L_x_8) ;  /* 0x00000004003c8947 */ /* 0x000fea0003800000 */
[C---:B------:R-:W-:Y:S02]  /*0520*/  FSETP.NEU.FTZ.AND P2, PT, |R0|.reuse, +INF , PT ;  /* 0x7f8000000000780b */ /* 0x040fe40003f5d200 */
[----:B------:R-:W-:Y:S02]  /*0530*/  FSETP.NEU.FTZ.AND P1, PT, |R3|, +INF , PT ;  /* 0x7f8000000300780b */ /* 0x000fe40003f3d200 */
[----:B------:R-:W-:-:S11]  /*0540*/  FSETP.NEU.FTZ.AND P0, PT, |R0|, +INF , PT ;  /* 0x7f8000000000780b */ /* 0x000fd60003f1d200 */
[----:B------:R-:W-:Y:S05]  /*0550*/  @!P1 BRA !P2, `(.L_x_8) ;  /* 0x00000004002c9947 */ /* 0x000fea0005000000 */
[----:B------:R-:W-:-:S04]  /*0560*/  LOP3.LUT P2, RZ, R9, 0x7fffffff, RZ, 0xc0, !PT ;  /* 0x7fffffff09ff7812 */ /* 0x000fc8000784c0ff */
[----:B------:R-:W-:-:S13]  /*0570*/  PLOP3.LUT P1, PT, P1, P2, PT, 0x2f, 0xf2 ;  /* 0x0000000000f2781c */ /* 0x000fda0000f24577 */
[----:B------:R-:W-:Y:S05]  /*0580*/  @P1 BRA `(.L_x_9) ;  /* 0x0000000400181947 */ /* 0x000fea0003800000 */
[----:B------:R-:W-:-:S04]  /*0590*/  LOP3.LUT P1, RZ, R7, 0x7fffffff, RZ, 0xc0, !PT ;  /* 0x7fffffff07ff7812 */ /* 0x000fc8000782c0ff */
[----:B------:R-:W-:-:S13]  /*05a0*/  PLOP3.LUT P0, PT, P0, P1, PT, 0x2f, 0xf2 ;  /* 0x0000000000f2781c */ /* 0x000fda0000702577 */
[----:B------:R-:W-:Y:S05]  /*05b0*/  @P0 BRA `(.L_x_10) ;  /* 0x0000000400000947 */ /* 0x000fea0003800000 */
[----:B------:R-:W-:Y:S02]  /*05c0*/  ISETP.GE.AND P0, PT, R11, RZ, PT ;  /* 0x000000ff0b00720c */ /* 0x000fe40003f06270 */
[----:B------:R-:W-:-:S11]  /*05d0*/  ISETP.GE.AND P1, PT, R12, RZ, PT ;  /* 0x000000ff0c00720c */ /* 0x000fd60003f26270 */
[----:B------:R-:W-:Y:S02]  /*05e0*/  @P0 IMAD.MOV.U32 R10, RZ, RZ, RZ ;  /* 0x000000ffff0a0224 */ /* 0x000fe400078e00ff */
[----:B------:R-:W-:Y:S01]  /*05f0*/  @!P0 FFMA R9, R0, 1.84467440737095516160e+19, RZ ;  /* 0x5f80000000098823 */ /* 0x000fe200000000ff */
[----:B------:R-:W-:Y:S02]  /*0600*/  @!P0 IMAD.MOV.U32 R10, RZ, RZ, -0x40 ;  /* 0xffffffc0ff0a8424 */ /* 0x000fe400078e00ff */
[----:B------:R-:W-:Y:S02]  /*0610*/  @!P1 FFMA R7, R3, 1.84467440737095516160e+19, RZ ;  /* 0x5f80000003079823 */ /* 0x000fe400000000ff */
[----:B------:R-:W-:-:S07]  /*0620*/  @!P1 VIADD R10, R10, 0x40 ;  /* 0x000000400a0a9836 */ /* 0x000fce0000000000 */
.L_x_6:
[----:B------:R-:W-:Y:S01]  /*0630*/  LEA R0, R8, 0xc0800000, 0x17 ;  /* 0xc080000008007811 */ /* 0x000fe200078eb8ff */
[----:B------:R-:W-:Y:S01]  /*0640*/  VIADD R6, R6, 0xffffff81 ;  /* 0xffffff8106067836 */ /* 0x000fe20000000000 */
[----:B------:R-:W-:Y:S03]  /*0650*/  BSSY.RECONVERGENT B2, `(.L_x_11) ;  /* 0x0000035000027945 */ /* 0x000fe60003800200 */
[----:B------:R-:W-:Y:S02]  /*0660*/  IMAD.IADD R7, R7, 0x1, -R0 ;  /* 0x0000000107077824 */ /* 0x000fe400078e0a00 */
[C---:B------:R-:W-:Y:S02]  /*0670*/  IMAD R0, R6.reuse, -0x800000, R9 ;  /* 0xff80000006007824 */ /* 0x040fe400078e0209 */
[----:B------:R0:W1:Y:S01]  /*0680*/  MUFU.RCP R3, R7 ;  /* 0x0000000700037308 */ /* 0x0000620000001000 */
[----:B------:R-:W-:Y:S01]  /*0690*/  FADD.FTZ R11, -R7, -RZ ;  /* 0x800000ff070b7221 */ /* 0x000fe20000010100 */
[----:B0-----:R-:W-:-:S05]  /*06a0*/  IADD3 R7, PT, PT, R6, 0x7f, -R8 ;  /* 0x0000007f06077810 */ /* 0x001fca0007ffe808 */
[----:B------:R-:W-:Y:S02]  /*06b0*/  IMAD.IADD R7, R7, 0x1, R10 ;  /* 0x0000000107077824 */ /* 0x000fe400078e020a */
[----:B-1----:R-:W-:-:S04]  /*06c0*/  FFMA R12, R3, R11, 1 ;  /* 0x3f800000030c7423 */ /* 0x002fc8000000000b */
[----:B------:R-:W-:-:S04]  /*06d0*/  FFMA R14, R3, R12, R3 ;  /* 0x0000000c030e7223 */ /* 0x000fc80000000003 */
[----:B------:R-:W-:-:S04]  /*06e0*/  FFMA R3, R0, R14, RZ ;  /* 0x0000000e00037223 */ /* 0x000fc800000000ff */
[----:B------:R-:W-:-:S04]  /*06f0*/  FFMA R12, R11, R3, R0 ;  /* 0x000000030b0c7223 */ /* 0x000fc80000000000 */
[----:B------:R-:W-:-:S04]  /*0700*/  FFMA R9, R14, R12, R3 ;  /* 0x0000000c0e097223 */ /* 0x000fc80000000003 */
[----:B------:R-:W-:-:S04]  /*0710*/  FFMA R12, R11, R9, R0 ;  /* 0x000000090b0c7223 */ /* 0x000fc80000000000 */
[----:B------:R-:W-:-:S05]  /*0720*/  FFMA R0, R14, R12, R9 ;  /* 0x0000000c0e007223 */ /* 0x000fca0000000009 */
[----:B------:R-:W-:-:S04]  /*0730*/  SHF.R.U32.HI R3, RZ, 0x17, R0 ;  /* 0x00000017ff037819 */ /* 0x000fc80000011600 */
[----:B------:R-:W-:-:S05]  /*0740*/  LOP3.LUT R3, R3, 0xff, RZ, 0xc0, !PT ;  /* 0x000000ff03037812 */ /* 0x000fca00078ec0ff */
[----:B------:R-:W-:-:S04]  /*0750*/  IMAD.IADD R10, R3, 0x1, R7 ;  /* 0x00000001030a7824 */ /* 0x000fc800078e0207 */
[----:B------:R-:W-:-:S05]  /*0760*/  VIADD R3, R10, 0xffffffff ;  /* 0xffffffff0a037836 */ /* 0x000fca0000000000 */
[----:B------:R-:W-:-:S13]  /*0770*/  ISETP.GE.U32.AND P0, PT, R3, 0xfe, PT ;  /* 0x000000fe0300780c */ /* 0x000fda0003f06070 */
[----:B------:R-:W-:Y:S05]  /*0780*/  @!P0 BRA `(.L_x_12) ;  /* 0x0000000000808947 */ /* 0x000fea0003800000 */
[----:B------:R-:W-:-:S13]  /*0790*/  ISETP.GT.AND P0, PT, R10, 0xfe, PT ;  /* 0x000000fe0a00780c */ /* 0x000fda0003f04270 */
[----:B------:R-:W-:Y:S05]  /*07a0*/  @P0 BRA `(.L_x_13) ;  /* 0x00000000006c0947 */ /* 0x000fea0003800000 */
[----:B------:R-:W-:-:S13]  /*07b0*/  ISETP.GE.AND P0, PT, R10, 0x1, PT ;  /* 0x000000010a00780c */ /* 0x000fda0003f06270 */
[----:B------:R-:W-:Y:S05]  /*07c0*/  @P0 BRA `(.L_x_14) ;  /* 0x0000000000740947 */ /* 0x000fea0003800000 */
[----:B------:R-:W-:Y:S02]  /*07d0*/  ISETP.GE.AND P0, PT, R10, -0x18, PT ;  /* 0xffffffe80a00780c */ /* 0x000fe40003f06270 */
[----:B------:R-:W-:-:S11]  /*07e0*/  LOP3.LUT R0, R0, 0x80000000, RZ, 0xc0, !PT ;  /* 0x8000000000007812 */ /* 0x000fd600078ec0ff */
[----:B------:R-:W-:Y:S05]  /*07f0*/  @!P0 BRA `(.L_x_14) ;  /* 0x0000000000688947 */ /* 0x000fea0003800000 */
[-CC-:B------:R-:W-:Y:S01]  /*0800*/  FFMA.RZ R3, R14, R12.reuse, R9.reuse ;  /* 0x0000000c0e037223 */ /* 0x180fe2000000c009 */
[----:B------:R-:W-:Y:S02]  /*0810*/  VIADD R8, R10, 0x20 ;  /* 0x000000200a087836 */ /* 0x000fe40000000000 */
[-CC-:B------:R-:W-:Y:S01]  /*0820*/  FFMA.RM R6, R14, R12.reuse, R9.reuse ;  /* 0x0000000c0e067223 */ /* 0x180fe20000004009 */
[----:B------:R-:W-:Y:S02]  /*0830*/  ISETP.NE.AND P2, PT, R10, RZ, PT ;  /* 0x000000ff0a00720c */ /* 0x000fe40003f45270 */
[----:B------:R-:W-:Y:S01]  /*0840*/  LOP3.LUT R7, R3, 0x7fffff, RZ, 0xc0, !PT ;  /* 0x007fffff03077812 */ /* 0x000fe200078ec0ff */
[----:B------:R-:W-:Y:S01]  /*0850*/  FFMA.RP R3, R14, R12, R9 ;  /* 0x0000000c0e037223 */ /* 0x000fe20000008009 */
[----:B------:R-:W-:Y:S01]  /*0860*/  IMAD.MOV R9, RZ, RZ, -R10 ;  /* 0x000000ffff097224 */ /* 0x000fe200078e0a0a */
[----:B------:R-:W-:Y:S02]  /*0870*/  ISETP.NE.AND P1, PT, R10, RZ, PT ;  /* 0x000000ff0a00720c */ /* 0x000fe40003f25270 */
[----:B------:R-:W-:-:S02]  /*0880*/  LOP3.LUT R7, R7, 0x800000, RZ, 0xfc, !PT ;  /* 0x0080000007077812 */ /* 0x000fc400078efcff */
[----:B------:R-:W-:Y:S02]  /*0890*/  FSETP.NEU.FTZ.AND P0, PT, R3, R6, PT ;  /* 0x000000060300720b */ /* 0x000fe40003f1d000 */
[----:B------:R-:W-:Y:S02]  /*08a0*/  SHF.L.U32 R8, R7, R8, RZ ;  /* 0x0000000807087219 */ /* 0x000fe400000006ff */
[----:B------:R-:W-:Y:S02]  /*08b0*/  SEL R6, R9, RZ, P2 ;  /* 0x000000ff09067207 */ /* 0x000fe40001000000 */
[----:B------:R-:W-:Y:S02]  /*08c0*/  ISETP.NE.AND P1, PT, R8, RZ, P1 ;  /* 0x000000ff0800720c */ /* 0x000fe40000f25270 */
[----:B------:R-:W-:Y:S02]  /*08d0*/  SHF.R.U32.HI R6, RZ, R6, R7 ;  /* 0x00000006ff067219 */ /* 0x000fe40000011607 */
[----:B------:R-:W-:-:S02]  /*08e0*/  PLOP3.LUT P0, PT, P0, P1, PT, 0xf8, 0x8f ;  /* 0x00000000008f781c */ /* 0x000fc40000703f70 */
[----:B------:R-:W-:Y:S02]  /*08f0*/  SHF.R.U32.HI R8, RZ, 0x1, R6 ;  /* 0x00000001ff087819 */ /* 0x000fe40000011606 */
[----:B------:R-:W-:-:S04]  /*0900*/  SEL R3, RZ, 0x1, !P0 ;  /* 0x00000001ff037807 */ /* 0x000fc80004000000 */
[----:B------:R-:W-:-:S04]  /*0910*/  LOP3.LUT R3, R3, 0x1, R8, 0xf8, !PT ;  /* 0x0000000103037812 */ /* 0x000fc800078ef808 */
[----:B------:R-:W-:-:S05]  /*0920*/  LOP3.LUT R3, R3, R6, RZ, 0xc0, !PT ;  /* 0x0000000603037212 */ /* 0x000fca00078ec0ff */
[----:B------:R-:W-:-:S05]  /*0930*/  IMAD.IADD R3, R8, 0x1, R3 ;  /* 0x0000000108037824 */ /* 0x000fca00078e0203 */
[----:B------:R-:W-:Y:S01]  /*0940*/  LOP3.LUT R0, R3, R0, RZ, 0xfc, !PT ;  /* 0x0000000003007212 */ /* 0x000fe200078efcff */
[----:B------:R-:W-:Y:S06]  /*0950*/  BRA `(.L_x_14) ;  /* 0x0000000000107947 */ /* 0x000fec0003800000 */
.L_x_13:
[----:B------:R-:W-:-:S04]  /*0960*/  LOP3.LUT R0, R0, 0x80000000, RZ, 0xc0, !PT ;  /* 0x8000000000007812 */ /* 0x000fc800078ec0ff */
[----:B------:R-:W-:Y:S01]  /*0970*/  LOP3.LUT R0, R0, 0x7f800000, RZ, 0xfc, !PT ;  /* 0x7f80000000007812 */ /* 0x000fe200078efcff */
[----:B------:R-:W-:Y:S06]  /*0980*/  BRA `(.L_x_14) ;  /* 0x0000000000047947 */ /* 0x000fec0003800000 */
.L_x_12:
[----:B------:R-:W-:-:S07]  /*0990*/  IMAD R0, R7, 0x800000, R0 ;  /* 0x0080000007007824 */ /* 0x000fce00078e0200 */
.L_x_14:
[----:B------:R-:W-:Y:S05]  /*09a0*/  BSYNC.RECONVERGENT B2 ;  /* 0x0000000000027941 */ /* 0x000fea0003800200 */
.L_x_11:
[----:B------:R-:W-:Y:S05]  /*09b0*/  BRA `(.L_x_15) ;  /* 0x0000000000207947 */ /* 0x000fea0003800000 */
.L_x_10:
[----:B------:R-:W-:-:S04]  /*09c0*/  LOP3.LUT R0, R7, 0x80000000, R9, 0x48, !PT ;  /* 0x8000000007007812 */ /* 0x000fc800078e4809 */
[----:B------:R-:W-:Y:S01]  /*09d0*/  LOP3.LUT R0, R0, 0x7f800000, RZ, 0xfc, !PT ;  /* 0x7f80000000007812 */ /* 0x000fe200078efcff */
[----:B------:R-:W-:Y:S06]  /*09e0*/  BRA `(.L_x_15) ;  /* 0x0000000000147947 */ /* 0x000fec0003800000 */
.L_x_9:
[----:B------:R-:W-:Y:S01]  /*09f0*/  LOP3.LUT R0, R7, 0x80000000, R9, 0x48, !PT ;  /* 0x8000000007007812 */ /* 0x000fe200078e4809 */
[----:B------:R-:W-:Y:S06]  /*0a00*/  BRA `(.L_x_15) ;  /* 0x00000000000c7947 */ /* 0x000fec0003800000 */
.L_x_8:
[----:B------:R-:W0:Y:S01]  /*0a10*/  MUFU.RSQ R0, -QNAN ;  /* 0xffc0000000007908 */ /* 0x000e220000001400 */
[----:B------:R-:W-:Y:S05]  /*0a20*/  BRA `(.L_x_15) ;  /* 0x0000000000047947 */ /* 0x000fea0003800000 */
.L_x_7:
[----:B------:R-:W-:-:S07]  /*0a30*/  FADD.FTZ R0, R0, R3 ;  /* 0x0000000300007221 */ /* 0x000fce0000010000 */
.L_x_15:
[----:B------:R-:W-:Y:S05]  /*0a40*/  BSYNC.RECONVERGENT B1 ;  /* 0x0000000000017941 */ /* 0x000fea0003800200 */
.L_x_5:
[----:B------:R-:W-:-:S04]  /*0a50*/  IMAD.MOV.U32 R3, RZ, RZ, 0x0 ;  /* 0x00000000ff037424 */ /* 0x000fc800078e00ff */
[----:B0-----:R-:W-:Y:S05]  /*0a60*/  RET.REL.NODEC R2 `(_Z16histogram_kernelP8PPMImagePf) ;  /* 0xfffffff402647950 */ /* 0x001fea0003c3ffff */
.L_x_16:
[----:B------:R-:W-:-:S00]  /*0a70*/  BRA `(.L_x_16) ;  /* 0xfffffffc00fc7947 */ /* 0x000fc0000383ffff */
[----:B------:R-:W-:-:S00]  /*0a80*/  NOP ;  /* 0x0000000000007918 */ /* 0x000fc00000000000 */
[----:B------:R-:W-:-:S00]  /*0a90*/  NOP ;  /* 0x0000000000007918 */ /* 0x000fc00000000000 */
[----:B------:R-:W-:-:S00]  /*0aa0*/  NOP ;  /* 0x0000000000007918 */ /* 0x000fc00000000000 */
[----:B------:R-:W-:-:S00]  /*0ab0*/  NOP ;  /* 0x0000000000007918 */ /* 0x000fc00000000000 */
[----:B------:R-:W-:-:S00]  /*0ac0*/  NOP ;  /* 0x0000000000007918 */ /* 0x000fc00000000000 */
[----:B------:R-:W-:-:S00]  /*0ad0*/  NOP ;  /* 0x0000000000007918 */ /* 0x000fc00000000000 */
[----:B------:R-:W-:-:S00]  /*0ae0*/  NOP ;  /* 0x0000000000007918 */ /* 0x000fc00000000000 */
[----:B------:R-:W-:-:S00]  /*0af0*/  NOP ;  /* 0x0000000000007918 */ /* 0x000fc00000000000 */
.L_x_17:


//--------------------- .nv.shared._Z16histogram_kernelP8PPMImagePf --------------------------
	.section	.nv.shared._Z16histogram_kernelP8PPMImagePf,"aw",@nobits
	.sectionflags	@""
	.align	4
.nv.shared._Z16histogram_kernelP8PPMImagePf:
	.zero		1280


//--------------------- .nv.shared.reserved.0     --------------------------
	.section	.nv.shared.reserved.0,"aw",@nobits
	.weak		__nv_reservedSMEM_offset_0_alias
	.size		__nv_reservedSMEM_offset_0_alias, 0, 64
	.other		__nv_reservedSMEM_offset_0_alias,@"STO_CUDA_RESERVED_SHARED STV_DEFAULT"
__nv_reservedSMEM_offset_0_alias:
	.zero		0
	.zero		64


//--------------------- .nv.constant0._Z16histogram_kernelP8PPMImagePf --------------------------
	.section	.nv.constant0._Z16histogram_kernelP8PPMImagePf,"a",@progbits
	.sectionflags	@""
	.align	4
.nv.constant0._Z16histogram_kernelP8PPMImagePf:
	.zero		912


//--------------------- SYMBOLS --------------------------

	.type		.nv.reservedSmem.offset0,@object
	.size		.nv.reservedSmem.offset0,0x4
	.type		.nv.reservedSmem.cap,@object
	.size		.nv.reservedSmem.cap,0x4
